//
// Generated by NVIDIA NVVM Compiler
//
// Compiler Build ID: CL-36424714
// Cuda compilation tools, release 13.0, V13.0.88
// Based on NVVM 20.0.0
//

.version 9.0
.target sm_100
.address_size 64

	// .globl	_Z11mine_kernelmPmPi
.extern .func  (.param .b32 func_retval0) vprintf
(
	.param .b64 vprintf_param_0,
	.param .b64 vprintf_param_1
)
;
.global .align 1 .b8 $str[34] = {71, 80, 85, 58, 32, 84, 104, 114, 101, 97, 100, 32, 37, 100, 32, 102, 111, 117, 110, 100, 32, 110, 111, 110, 99, 101, 32, 37, 108, 108, 117, 92, 110};

.visible .entry _Z11mine_kernelmPmPi(
	.param .u64 _Z11mine_kernelmPmPi_param_0,
	.param .u64 .ptr .align 1 _Z11mine_kernelmPmPi_param_1,
	.param .u64 .ptr .align 1 _Z11mine_kernelmPmPi_param_2
)
{
	.local .align 16 .b8 	__local_depot0[16];
	.reg .b64 	%SP;
	.reg .b64 	%SPL;
	.reg .pred 	%p<2>;
	.reg .b32 	%r<10>;
	.reg .b64 	%rd<11>;

	mov.u64 	%SPL, __local_depot0;
	cvta.local.u64 	%SP, %SPL;
	ld.param.u64 	%rd1, [_Z11mine_kernelmPmPi_param_0];
	ld.param.u64 	%rd2, [_Z11mine_kernelmPmPi_param_1];
	ld.param.u64 	%rd3, [_Z11mine_kernelmPmPi_param_2];
	mov.u32 	%r1, %tid.x;
	mov.u32 	%r2, %ctaid.x;
	mov.u32 	%r3, %ntid.x;
	mul.lo.s32 	%r4, %r3, %r2;
	neg.s32 	%r5, %r4;
	setp.ne.s32 	%p1, %r1, %r5;
	@%p1 bra 	$L__BB0_2;
	add.u64 	%rd4, %SP, 0;
	add.u64 	%rd5, %SPL, 0;
	cvta.to.global.u64 	%rd6, %rd2;
	cvta.to.global.u64 	%rd7, %rd3;
	st.global.u64 	[%rd6], %rd1;
	mov.b32 	%r6, 1;
	st.global.u32 	[%rd7], %r6;
	ld.global.u64 	%rd8, [%rd6];
	mov.b32 	%r7, 0;
	st.local.u32 	[%rd5], %r7;
	st.local.u64 	[%rd5+8], %rd8;
	mov.u64 	%rd9, $str;
	cvta.global.u64 	%rd10, %rd9;
	{ // callseq 0, 0
	.param .b64 param0;
	st.param.b64 	[param0], %rd10;
	.param .b64 param1;
	st.param.b64 	[param1], %rd4;
	.param .b32 retval0;
	call.uni (retval0), 
	vprintf, 
	(
	param0, 
	param1
	);
	ld.param.b32 	%r8, [retval0];
	} // callseq 0
$L__BB0_2:
	ret;

}


// ===== COMPILED SASS (sm_100) =====

	.target	sm_100

	.elftype	@"ET_EXEC"


//--------------------- .note.nv.tkinfo           --------------------------
	.section	.note.nv.tkinfo,"",@"SHT_NOTE"
	.sectionflags	@"SHF_NOTE_NV_TKINFO"
	.tkinfo
        /*0018*/ 	.word	0x00000002
        /*0030*/ 	.string	""
        /*0030*/ 	.string	"ptxas"
        /*0030*/ 	.string	"Cuda compilation tools, release 13.0, V13.0.88"
        /*0030*/ 	.string	"Build cuda_13.0.r13.0/compiler.36424714_0"
        /*0030*/ 	.string	"-arch sm_100 -m 64 "



//--------------------- .note.nv.cuinfo           --------------------------
	.section	.note.nv.cuinfo,"",@"SHT_NOTE"
	.sectionflags	@"SHF_NOTE_NV_CUINFO"
        /*0018*/ 	.short	0x0002
        /*001a*/ 	.short	0x0064
        /*001c*/ 	.short	0x0082
	.zero		2


//--------------------- .nv.info                  --------------------------
	.section	.nv.info,"",@"SHT_CUDA_INFO"
	.align	4


	//----- nvinfo : EIATTR_REGCOUNT
	.align		4
        /*0000*/ 	.byte	0x04, 0x2f
        /*0002*/ 	.short	(.L_2 - .L_1)
	.align		4
.L_1:
        /*0004*/ 	.word	index@(_Z11mine_kernelmPmPi)
        /*0008*/ 	.word	0x00000018


	//----- nvinfo : EIATTR_FRAME_SIZE
	.align		4
.L_2:
        /*000c*/ 	.byte	0x04, 0x11
        /*000e*/ 	.short	(.L_4 - .L_3)
	.align		4
.L_3:
        /*0010*/ 	.word	index@(_Z11mine_kernelmPmPi)
        /*0014*/ 	.word	0x00000010


	//----- nvinfo : EIATTR_MIN_STACK_SIZE
	.align		4
.L_4:
        /*0018*/ 	.byte	0x04, 0x12
        /*001a*/ 	.short	(.L_6 - .L_5)
	.align		4
.L_5:
        /*001c*/ 	.word	index@(_Z11mine_kernelmPmPi)
        /*0020*/ 	.word	0x00000010
.L_6:


//--------------------- .nv.compat                --------------------------
	.section	.nv.compat,"",@"SHT_CUDA_COMPAT_INFO"
	.align	4
        /*0000*/ 	.byte	0x02, 0x09, 0x00, 0x00, 0x02, 0x02, 0x01, 0x00, 0x02, 0x05, 0x05, 0x00, 0x03, 0x07, 0x01, 0x01
        /*0010*/ 	.byte	0x02, 0x03, 0x00, 0x00, 0x02, 0x06, 0x01, 0x00, 0x04, 0x0b, 0x08, 0x00, 0x09, 0x00, 0x00, 0x00
        /*0020*/ 	.byte	0x00, 0x00, 0x00, 0x00


//--------------------- .nv.info._Z11mine_kernelmPmPi --------------------------
	.section	.nv.info._Z11mine_kernelmPmPi,"",@"SHT_CUDA_INFO"
	.sectionflags	@""
	.align	4


	//----- nvinfo : EIATTR_CUDA_API_VERSION
	.align		4
        /*0000*/ 	.byte	0x04, 0x37
        /*0002*/ 	.short	(.L_8 - .L_7)
.L_7:
        /*0004*/ 	.word	0x00000082


	//----- nvinfo : EIATTR_KPARAM_INFO
	.align		4
.L_8:
        /*0008*/ 	.byte	0x04, 0x17
        /*000a*/ 	.short	(.L_10 - .L_9)
.L_9:
        /*000c*/ 	.word	0x00000000
        /*0010*/ 	.short	0x0002
        /*0012*/ 	.short	0x0010
        /*0014*/ 	.byte	0x00, 0xf5, 0x21, 0x00


	//----- nvinfo : EIATTR_KPARAM_INFO
	.align		4
.L_10:
        /*0018*/ 	.byte	0x04, 0x17
        /*001a*/ 	.short	(.L_12 - .L_11)
.L_11:
        /*001c*/ 	.word	0x00000000
        /*0020*/ 	.short	0x0001
        /*0022*/ 	.short	0x0008
        /*0024*/ 	.byte	0x00, 0xf5, 0x21, 0x00


	//----- nvinfo : EIATTR_KPARAM_INFO
	.align		4
.L_12:
        /*0028*/ 	.byte	0x04, 0x17
        /*002a*/ 	.short	(.L_14 - .L_13)
.L_13:
        /*002c*/ 	.word	0x00000000
        /*0030*/ 	.short	0x0000
        /*0032*/ 	.short	0x0000
        /*0034*/ 	.byte	0x00, 0xf0, 0x21, 0x00


	//----- nvinfo : EIATTR_SPARSE_MMA_MASK
	.align		4
.L_14:
        /*0038*/ 	.byte	0x03, 0x50
        /*003a*/ 	.short	0x0000


	//----- nvinfo : EIATTR_MAXREG_COUNT
	.align		4
        /*003c*/ 	.byte	0x03, 0x1b
        /*003e*/ 	.short	0x00ff


	//----- nvinfo : EIATTR_EXTERNS
	.align		4
        /*0040*/ 	.byte	0x04, 0x0f
        /*0042*/ 	.short	(.L_16 - .L_15)


	//   ....[0]....
	.align		4
.L_15:
        /*0044*/ 	.word	index@(vprintf)


	//----- nvinfo : EIATTR_MERCURY_ISA_VERSION
	.align		4
.L_16:
        /*0048*/ 	.byte	0x03, 0x5f
        /*004a*/ 	.short	0x0101


	//----- nvinfo : EIATTR_VRC_CTA_INIT_COUNT
	.align		4
        /*004c*/ 	.byte	0x02, 0x4a
	.zero		1
	.zero		1


	//----- nvinfo : EIATTR_SYSCALL_OFFSETS
	.align		4
        /*0050*/ 	.byte	0x04, 0x46
        /*0052*/ 	.short	(.L_18 - .L_17)


	//   ....[0]....
.L_17:
        /*0054*/ 	.word	0x000001d0


	//----- nvinfo : EIATTR_EXIT_INSTR_OFFSETS
	.align		4
.L_18:
        /*0058*/ 	.byte	0x04, 0x1c
        /*005a*/ 	.short	(.L_20 - .L_19)


	//   ....[0]....
.L_19:
        /*005c*/ 	.word	0x000000c0


	//   ....[1]....
        /*0060*/ 	.word	0x000001e0


	//----- nvinfo : EIATTR_CRS_STACK_SIZE
	.align		4
.L_20:
        /*0064*/ 	.byte	0x04, 0x1e
        /*0066*/ 	.short	(.L_22 - .L_21)
.L_21:
        /*0068*/ 	.word	0x00000000


	//----- nvinfo : EIATTR_CBANK_PARAM_SIZE
	.align		4
.L_22:
        /*006c*/ 	.byte	0x03, 0x19
        /*006e*/ 	.short	0x0018


	//----- nvinfo : EIATTR_PARAM_CBANK
	.align		4
        /*0070*/ 	.byte	0x04, 0x0a
        /*0072*/ 	.short	(.L_24 - .L_23)
	.align		4
.L_23:
        /*0074*/ 	.word	index@(.nv.constant0._Z11mine_kernelmPmPi)
        /*0078*/ 	.short	0x0380
        /*007a*/ 	.short	0x0018


	//----- nvinfo : EIATTR_SW_WAR
	.align		4
.L_24:
        /*007c*/ 	.byte	0x04, 0x36
        /*007e*/ 	.short	(.L_26 - .L_25)
.L_25:
        /*0080*/ 	.word	0x00000008
.L_26:


//--------------------- .nv.callgraph             --------------------------
	.section	.nv.callgraph,"",@"SHT_CUDA_CALLGRAPH"
	.align	4
	.sectionentsize	8
	.align		4
        /*0000*/ 	.word	0x00000000
	.align		4
        /*0004*/ 	.word	0xffffffff
	.align		4
        /*0008*/ 	.word	index@(_Z11mine_kernelmPmPi)
	.align		4
        /*000c*/ 	.word	index@(vprintf)
	.align		4
        /*0010*/ 	.word	0x00000000
	.align		4
        /*0014*/ 	.word	0xfffffffe
	.align		4
        /*0018*/ 	.word	0x00000000
	.align		4
        /*001c*/ 	.word	0xfffffffd
	.align		4
        /*0020*/ 	.word	0x00000000
	.align		4
        /*0024*/ 	.word	0xfffffffc


//--------------------- .nv.constant4             --------------------------
	.section	.nv.constant4,"a",@progbits
	.align	8
	.align		8
.nv.constant4:
        /*0000*/ 	.dword	vprintf
	.align		8
        /*0008*/ 	.dword	$str


//--------------------- .text._Z11mine_kernelmPmPi --------------------------
	.section	.text._Z11mine_kernelmPmPi,"ax",@progbits
	.align	128
        .global         _Z11mine_kernelmPmPi
        .type           _Z11mine_kernelmPmPi,@function
        .size           _Z11mine_kernelmPmPi,(.L_x_2 - _Z11mine_kernelmPmPi)
        .other          _Z11mine_kernelmPmPi,@"STO_CUDA_ENTRY STV_DEFAULT"
_Z11mine_kernelmPmPi:
.text._Z11mine_kernelmPmPi:
[----:B------:R-:W0:Y:S08]  /*0000*/  LDC R1, c[0x0][0x37c] ;  /* 0x0000df00ff017b82 */ /* 0x000e300000000800 */
[----:B------:R-:W1:Y:S01]  /*0010*/  S2UR UR4, SR_CTAID.X ;  /* 0x00000000000479c3 */ /* 0x000e620000002500 */
[----:B------:R-:W2:Y:S01]  /*0020*/  S2R R0, SR_TID.X ;  /* 0x0000000000007919 */ /* 0x000ea20000002100 */
[----:B------:R-:W3:Y:S01]  /*0030*/  LDCU UR7, c[0x0][0x2fc] ;  /* 0x00005f80ff0777ac */ /* 0x000ee20008000800 */
[----:B0-----:R-:W-:Y:S01]  /*0040*/  VIADD R1, R1, 0xfffffff0 ;  /* 0xfffffff001017836 */ /* 0x001fe20000000000 */
[----:B------:R-:W0:Y:S01]  /*0050*/  LDCU UR5, c[0x0][0x360] ;  /* 0x00006c00ff0577ac */ /* 0x000e220008000800 */
[----:B------:R-:W4:Y:S01]  /*0060*/  LDCU UR6, c[0x0][0x2f8] ;  /* 0x00005f00ff0677ac */ /* 0x000f220008000800 */
[----:B-1----:R-:W-:-:S04]  /*0070*/  UIADD3 UR4, UPT, UPT, URZ, -UR4, URZ ;  /* 0x80000004ff047290 */ /* 0x002fc8000fffe0ff */
[----:B0-----:R-:W-:Y:S01]  /*0080*/  UIMAD UR5, UR4, UR5, URZ ;  /* 0x00000005040572a4 */ /* 0x001fe2000f8e02ff */
[----:B----4-:R-:W-:-:S05]  /*0090*/  IADD3 R6, P1, PT, R1, UR6, RZ ;  /* 0x0000000601067c10 */ /* 0x010fca000ff3e0ff */
[----:B--2---:R-:W-:Y:S01]  /*00a0*/  ISETP.NE.AND P0, PT, R0, UR5, PT ;  /* 0x0000000500007c0c */ /* 0x004fe2000bf05270 */
[----:B---3--:R-:W-:-:S12]  /*00b0*/  IMAD.X R7, RZ, RZ, UR7, P1 ;  /* 0x00000007ff077e24 */ /* 0x008fd800088e06ff */
[----:B------:R-:W-:Y:S05]  /*00c0*/  @P0 EXIT ;  /* 0x000000000000094d */ /* 0x000fea0003800000 */
[----:B------:R-:W0:Y:S01]  /*00d0*/  LDC.64 R2, c[0x0][0x388] ;  /* 0x0000e200ff027b82 */ /* 0x000e220000000a00 */
[----:B------:R-:W0:Y:S01]  /*00e0*/  LDCU.64 UR4, c[0x0][0x358] ;  /* 0x00006b00ff0477ac */ /* 0x000e220008000a00 */
[----:B------:R-:W-:-:S06]  /*00f0*/  HFMA2 R17, -RZ, RZ, 0, 5.9604644775390625e-08 ;  /* 0x00000001ff117431 */ /* 0x000fcc00000001ff */
[----:B------:R-:W0:Y:S08]  /*0100*/  LDC.64 R14, c[0x0][0x380] ;  /* 0x0000e000ff0e7b82 */ /* 0x000e300000000a00 */
[----:B------:R-:W1:Y:S01]  /*0110*/  LDC.64 R8, c[0x0][0x390] ;  /* 0x0000e400ff087b82 */ /* 0x000e620000000a00 */
[----:B0-----:R0:W-:Y:S04]  /*0120*/  STG.E.64 desc[UR4][R2.64], R14 ;  /* 0x0000000e02007986 */ /* 0x0011e8000c101b04 */
[----:B-1----:R0:W-:Y:S04]  /*0130*/  STG.E desc[UR4][R8.64], R17 ;  /* 0x0000001108007986 */ /* 0x0021e8000c101904 */
[----:B------:R-:W2:Y:S01]  /*0140*/  LDG.E.64 R10, desc[UR4][R2.64] ;  /* 0x00000004020a7981 */ /* 0x000ea2000c1e1b00 */
[----:B------:R-:W-:Y:S01]  /*0150*/  MOV R0, 0x0 ;  /* 0x0000000000007802 */ /* 0x000fe20000000f00 */
[----:B------:R-:W1:Y:S02]  /*0160*/  LDCU.64 UR4, c[0x4][0x8] ;  /* 0x01000100ff0477ac */ /* 0x000e640008000a00 */
[----:B------:R0:W-:Y:S01]  /*0170*/  STL [R1], RZ ;  /* 0x000000ff01007387 */ /* 0x0001e20000100800 */
[----:B------:R0:W3:Y:S01]  /*0180*/  LDC.64 R12, c[0x4][R0] ;  /* 0x01000000000c7b82 */ /* 0x0000e20000000a00 */
[----:B-1----:R-:W-:Y:S01]  /*0190*/  IMAD.U32 R4, RZ, RZ, UR4 ;  /* 0x00000004ff047e24 */ /* 0x002fe2000f8e00ff */
[----:B------:R-:W-:Y:S01]  /*01a0*/  MOV R5, UR5 ;  /* 0x0000000500057c02 */ /* 0x000fe20008000f00 */
[----:B--23--:R0:W-:Y:S06]  /*01b0*/  STL.64 [R1+0x8], R10 ;  /* 0x0000080a01007387 */ /* 0x00c1ec0000100a00 */
[----:B------:R-:W-:-:S07]  /*01c0*/  LEPC R20, `(.L_x_0) ;  /* 0x000000001014794e */ /* 0x000fce0000000000 */
[----:B0-----:R-:W-:Y:S05]  /*01d0*/  CALL.ABS.NOINC R12 ;  /* 0x000000000c007343 */ /* 0x001fea0003c00000 */
.L_x_0:
[----:B------:R-:W-:Y:S05]  /*01e0*/  EXIT ;  /* 0x000000000000794d */ /* 0x000fea0003800000 */
.L_x_1:
[----:B------:R-:W-:-:S00]  /*01f0*/  BRA `(.L_x_1) ;  /* 0xfffffffc00fc7947 */ /* 0x000fc0000383ffff */
[----:B------:R-:W-:-:S00]  /*0200*/  NOP ;  /* 0x0000000000007918 */ /* 0x000fc00000000000 */
[----:B------:R-:W-:-:S00]  /*0210*/  NOP ;  /* 0x0000000000007918 */ /* 0x000fc00000000000 */
[----:B------:R-:W-:-:S00]  /*0220*/  NOP ;  /* 0x0000000000007918 */ /* 0x000fc00000000000 */
[----:B------:R-:W-:-:S00]  /*0230*/  NOP ;  /* 0x0000000000007918 */ /* 0x000fc00000000000 */
[----:B------:R-:W-:-:S00]  /*0240*/  NOP ;  /* 0x0000000000007918 */ /* 0x000fc00000000000 */
[----:B------:R-:W-:-:S00]  /*0250*/  NOP ;  /* 0x0000000000007918 */ /* 0x000fc00000000000 */
[----:B------:R-:W-:-:S00]  /*0260*/  NOP ;  /* 0x0000000000007918 */ /* 0x000fc00000000000 */
[----:B------:R-:W-:-:S00]  /*0270*/  NOP ;  /* 0x0000000000007918 */ /* 0x000fc00000000000 */
.L_x_2:


//--------------------- .nv.global.init           --------------------------
	.section	.nv.global.init,"aw",@progbits
.nv.global.init:
	.type		$str,@object
	.size		$str,(.L_0 - $str)
$str:
        /*0000*/ 	.byte	0x47, 0x50, 0x55, 0x3a, 0x20, 0x54, 0x68, 0x72, 0x65, 0x61, 0x64, 0x20, 0x25, 0x64, 0x20, 0x66
        /*0010*/ 	.byte	0x6f, 0x75, 0x6e, 0x64, 0x20, 0x6e, 0x6f, 0x6e, 0x63, 0x65, 0x20, 0x25, 0x6c, 0x6c, 0x75, 0x5c
        /*0020*/ 	.byte	0x6e, 0x00
.L_0:


//--------------------- .nv.shared.reserved.0     --------------------------
	.section	.nv.shared.reserved.0,"aw",@nobits
	.weak		__nv_reservedSMEM_offset_0_alias
	.size		__nv_reservedSMEM_offset_0_alias, 0, 64
	.other		__nv_reservedSMEM_offset_0_alias,@"STO_CUDA_RESERVED_SHARED STV_DEFAULT"
__nv_reservedSMEM_offset_0_alias:
	.zero		0
	.zero		64


//--------------------- .nv.constant0._Z11mine_kernelmPmPi --------------------------
	.section	.nv.constant0._Z11mine_kernelmPmPi,"a",@progbits
	.sectionflags	@""
	.align	4
.nv.constant0._Z11mine_kernelmPmPi:
	.zero		920


//--------------------- SYMBOLS --------------------------

	.type		.nv.reservedSmem.offset0,@object
	.size		.nv.reservedSmem.offset0,0x4
	.type		vprintf,@function
